	.headerflags	@"EF_CUDA_TEXMODE_UNIFIED EF_CUDA_64BIT_ADDRESS EF_CUDA_ACCELERATORS EF_CUDA_SM90 EF_CUDA_VIRTUAL_SM(EF_CUDA_SM90)"
	.elftype	@"ET_EXEC"


//--------------------- .nv.info                  --------------------------
	.section	.nv.info,"",@"SHT_CUDA_INFO"
	.align	4


	//----- nvinfo : EIATTR_REGCOUNT
	.align		4
        /*0000*/ 	.byte	0x04, 0x2f
        /*0002*/ 	.short	(.L_3 - .L_2)
	.align		4
.L_2:
        /*0004*/ 	.word	index@(triton_poi_fused__native_batch_norm_legit_no_training_relu_10)
        /*0008*/ 	.word	0x00000026


	//----- nvinfo : EIATTR_MIN_STACK_SIZE
	.align		4
.L_3:
        /*000c*/ 	.byte	0x04, 0x12
        /*000e*/ 	.short	(.L_5 - .L_4)
	.align		4
.L_4:
        /*0010*/ 	.word	index@(triton_poi_fused__native_batch_norm_legit_no_training_relu_10)
        /*0014*/ 	.word	0x00000000


	//----- nvinfo : EIATTR_FRAME_SIZE
	.align		4
.L_5:
        /*0018*/ 	.byte	0x04, 0x11
        /*001a*/ 	.short	(.L_7 - .L_6)
	.align		4
.L_6:
        /*001c*/ 	.word	index@(triton_poi_fused__native_batch_norm_legit_no_training_relu_10)
        /*0020*/ 	.word	0x00000000


	//----- nvinfo : EIATTR_MIN_STACK_SIZE
	.align		4
.L_7:
        /*0024*/ 	.byte	0x04, 0x12
        /*0026*/ 	.short	(.L_9 - .L_8)
	.align		4
.L_8:
        /*0028*/ 	.word	index@(triton_poi_fused__native_batch_norm_legit_no_training_relu_10)
        /*002c*/ 	.word	0x00000000
.L_9:


//--------------------- .nv.info.triton_poi_fused__native_batch_norm_legit_no_training_relu_10 --------------------------
	.section	.nv.info.triton_poi_fused__native_batch_norm_legit_no_training_relu_10,"",@"SHT_CUDA_INFO"
	.sectionflags	@""
	.align	4


	//----- nvinfo : EIATTR_CUDA_API_VERSION
	.align		4
        /*0000*/ 	.byte	0x04, 0x37
        /*0002*/ 	.short	(.L_11 - .L_10)
.L_10:
        /*0004*/ 	.word	0x0000007c


	//----- nvinfo : EIATTR_KPARAM_INFO
	.align		4
.L_11:
        /*0008*/ 	.byte	0x04, 0x17
        /*000a*/ 	.short	(.L_13 - .L_12)
.L_12:
        /*000c*/ 	.word	0x00000000
        /*0010*/ 	.short	0x0006
        /*0012*/ 	.short	0x0030
        /*0014*/ 	.byte	0x00, 0xf0, 0x11, 0x00


	//----- nvinfo : EIATTR_KPARAM_INFO
	.align		4
.L_13:
        /*0018*/ 	.byte	0x04, 0x17
        /*001a*/ 	.short	(.L_15 - .L_14)
.L_14:
        /*001c*/ 	.word	0x00000000
        /*0020*/ 	.short	0x0005
        /*0022*/ 	.short	0x0028
        /*0024*/ 	.byte	0x00, 0xf4, 0x21, 0x00


	//----- nvinfo : EIATTR_KPARAM_INFO
	.align		4
.L_15:
        /*0028*/ 	.byte	0x04, 0x17
        /*002a*/ 	.short	(.L_17 - .L_16)
.L_16:
        /*002c*/ 	.word	0x00000000
        /*0030*/ 	.short	0x0004
        /*0032*/ 	.short	0x0020
        /*0034*/ 	.byte	0x00, 0xf4, 0x21, 0x00


	//----- nvinfo : EIATTR_KPARAM_INFO
	.align		4
.L_17:
        /*0038*/ 	.byte	0x04, 0x17
        /*003a*/ 	.short	(.L_19 - .L_18)
.L_18:
        /*003c*/ 	.word	0x00000000
        /*0040*/ 	.short	0x0003
        /*0042*/ 	.short	0x0018
        /*0044*/ 	.byte	0x00, 0xf4, 0x21, 0x00


	//----- nvinfo : EIATTR_KPARAM_INFO
	.align		4
.L_19:
        /*0048*/ 	.byte	0x04, 0x17
        /*004a*/ 	.short	(.L_21 - .L_20)
.L_20:
        /*004c*/ 	.word	0x00000000
        /*0050*/ 	.short	0x0002
        /*0052*/ 	.short	0x0010
        /*0054*/ 	.byte	0x00, 0xf4, 0x21, 0x00


	//----- nvinfo : EIATTR_KPARAM_INFO
	.align		4
.L_21:
        /*0058*/ 	.byte	0x04, 0x17
        /*005a*/ 	.short	(.L_23 - .L_22)
.L_22:
        /*005c*/ 	.word	0x00000000
        /*0060*/ 	.short	0x0001
        /*0062*/ 	.short	0x0008
        /*0064*/ 	.byte	0x00, 0xf4, 0x21, 0x00


	//----- nvinfo : EIATTR_KPARAM_INFO
	.align		4
.L_23:
        /*0068*/ 	.byte	0x04, 0x17
        /*006a*/ 	.short	(.L_25 - .L_24)
.L_24:
        /*006c*/ 	.word	0x00000000
        /*0070*/ 	.short	0x0000
        /*0072*/ 	.short	0x0000
        /*0074*/ 	.byte	0x00, 0xf4, 0x21, 0x00


	//----- nvinfo : EIATTR_SPARSE_MMA_MASK
	.align		4
.L_25:
        /*0078*/ 	.byte	0x03, 0x50
        /*007a*/ 	.short	0x0000


	//----- nvinfo : EIATTR_MAXREG_COUNT
	.align		4
        /*007c*/ 	.byte	0x03, 0x1b
        /*007e*/ 	.short	0x00ff


	//----- nvinfo : EIATTR_EXIT_INSTR_OFFSETS
	.align		4
        /*0080*/ 	.byte	0x04, 0x1c
        /*0082*/ 	.short	(.L_27 - .L_26)


	//   ....[0]....
.L_26:
        /*0084*/ 	.word	0x00000a50


	//----- nvinfo : EIATTR_REQNTID
	.align		4
.L_27:
        /*0088*/ 	.byte	0x04, 0x10
        /*008a*/ 	.short	(.L_29 - .L_28)
.L_28:
        /*008c*/ 	.word	0x00000080
        /*0090*/ 	.word	0x00000001
        /*0094*/ 	.word	0x00000001


	//----- nvinfo : EIATTR_CBANK_PARAM_SIZE
	.align		4
.L_29:
        /*0098*/ 	.byte	0x03, 0x19
        /*009a*/ 	.short	0x0034


	//----- nvinfo : EIATTR_PARAM_CBANK
	.align		4
        /*009c*/ 	.byte	0x04, 0x0a
        /*009e*/ 	.short	(.L_31 - .L_30)
	.align		4
.L_30:
        /*00a0*/ 	.word	index@(.nv.constant0.triton_poi_fused__native_batch_norm_legit_no_training_relu_10)
        /*00a4*/ 	.short	0x0210
        /*00a6*/ 	.short	0x0034


	//----- nvinfo : EIATTR_SW_WAR
	.align		4
.L_31:
        /*00a8*/ 	.byte	0x04, 0x36
        /*00aa*/ 	.short	(.L_33 - .L_32)
.L_32:
        /*00ac*/ 	.word	0x00000008
.L_33:


//--------------------- .nv.callgraph             --------------------------
	.section	.nv.callgraph,"",@"SHT_CUDA_CALLGRAPH"
	.align	4
	.sectionentsize	8
	.align		4
        /*0000*/ 	.word	0x00000000
	.align		4
        /*0004*/ 	.word	0xffffffff
	.align		4
        /*0008*/ 	.word	0x00000000
	.align		4
        /*000c*/ 	.word	0xfffffffe
	.align		4
        /*0010*/ 	.word	0x00000000
	.align		4
        /*0014*/ 	.word	0xfffffffd
	.align		4
        /*0018*/ 	.word	0x00000000
	.align		4
        /*001c*/ 	.word	0xfffffffc


//--------------------- .nv.constant4             --------------------------
	.section	.nv.constant4,"a",@progbits
	.align	8
	.align		8
.nv.constant4:
        /*0000*/ 	.dword	_$_str
	.align		8
        /*0008*/ 	.dword	_$_str_$_2


//--------------------- .text.triton_poi_fused__native_batch_norm_legit_no_training_relu_10 --------------------------
	.section	.text.triton_poi_fused__native_batch_norm_legit_no_training_relu_10,"ax",@progbits
	.align	128
        .global         triton_poi_fused__native_batch_norm_legit_no_training_relu_10
        .type           triton_poi_fused__native_batch_norm_legit_no_training_relu_10,@function
        .size           triton_poi_fused__native_batch_norm_legit_no_training_relu_10,(.L_x_1 - triton_poi_fused__native_batch_norm_legit_no_training_relu_10)
        .other          triton_poi_fused__native_batch_norm_legit_no_training_relu_10,@"STO_CUDA_ENTRY STV_DEFAULT"
triton_poi_fused__native_batch_norm_legit_no_training_relu_10:
.text.triton_poi_fused__native_batch_norm_legit_no_training_relu_10:
[----:B------:R-:W-:Y:S01]  /*0000*/  LDC R1, c[0x0][0x28] ;  /* 0x00000a00ff017b82 */ /* 0x000fe20000000800 */
[----:B------:R-:W1:Y:S07]  /*0010*/  S2R R0, SR_TID.X ;  /* 0x0000000000007919 */ /* 0x000e6e0000002100 */
[----:B------:R-:W2:Y:S01]  /*0020*/  LDC.64 R16, c[0x0][0x220] ;  /* 0x00008800ff107b82 */ /* 0x000ea20000000a00 */
[----:B------:R-:W-:Y:S01]  /*0030*/  ULDC.64 UR4, c[0x0][0x208] ;  /* 0x0000820000047ab9 */ /* 0x000fe20000000a00 */
[----:B------:R-:W3:Y:S06]  /*0040*/  S2R R3, SR_CTAID.X ;  /* 0x0000000000037919 */ /* 0x000eec0000002500 */
[----:B------:R-:W4:Y:S08]  /*0050*/  LDC.64 R20, c[0x0][0x218] ;  /* 0x00008600ff147b82 */ /* 0x000f300000000a00 */
[----:B------:R-:W5:Y:S08]  /*0060*/  LDC.64 R22, c[0x0][0x210] ;  /* 0x00008400ff167b82 */ /* 0x000f700000000a00 */
[----:B------:R-:W5:Y:S01]  /*0070*/  LDC.64 R32, c[0x0][0x230] ;  /* 0x00008c00ff207b82 */ /* 0x000f620000000a00 */
[----:B-1----:R-:W-:-:S04]  /*0080*/  SHF.L.U32 R0, R0, 0x2, RZ ;  /* 0x0000000200007819 */ /* 0x002fc800000006ff */
[----:B------:R-:W-:-:S04]  /*0090*/  LOP3.LUT R0, R0, 0x1fc, RZ, 0xc0, !PT ;  /* 0x000001fc00007812 */ /* 0x000fc800078ec0ff */
[----:B---3--:R-:W-:-:S05]  /*00a0*/  LEA R2, R3, R0, 0xa ;  /* 0x0000000003027211 */ /* 0x008fca00078e50ff */
[----:B------:R-:W-:-:S05]  /*00b0*/  IMAD.HI R0, R2, 0x66666667, RZ ;  /* 0x6666666702007827 */ /* 0x000fca00078e02ff */
[----:B------:R-:W-:-:S04]  /*00c0*/  SHF.R.U32.HI R3, RZ, 0x1f, R0 ;  /* 0x0000001fff037819 */ /* 0x000fc80000011600 */
[----:B------:R-:W-:-:S05]  /*00d0*/  LEA.HI.SX32 R3, R0, R3, 0x1a ;  /* 0x0000000300037211 */ /* 0x000fca00078fd2ff */
[----:B------:R-:W-:-:S04]  /*00e0*/  IMAD R19, R3, -0xa0, R2 ;  /* 0xffffff6003137824 */ /* 0x000fc800078e0202 */
[----:B--2---:R-:W-:-:S06]  /*00f0*/  IMAD.WIDE R12, R19, 0x4, R16 ;  /* 0x00000004130c7825 */ /* 0x004fcc00078e0210 */
[----:B------:R-:W2:Y:S01]  /*0100*/  LDG.E.EL.128 R12, desc[UR4][R12.64] ;  /* 0x000000040c0c7981 */ /* 0x000ea2000c2e1d00 */
[----:B------:R-:W-:Y:S01]  /*0110*/  IADD3 R3, R2, 0x200, RZ ;  /* 0x0000020002037810 */ /* 0x000fe20007ffe0ff */
[----:B----4-:R-:W-:-:S04]  /*0120*/  IMAD.WIDE R8, R19, 0x4, R20 ;  /* 0x0000000413087825 */ /* 0x010fc800078e0214 */
[----:B------:R-:W-:Y:S02]  /*0130*/  IMAD.HI R0, R3, 0x66666667, RZ ;  /* 0x6666666703007827 */ /* 0x000fe400078e02ff */
[----:B------:R-:W3:Y:S02]  /*0140*/  LDG.E.EL.128 R8, desc[UR4][R8.64] ;  /* 0x0000000408087981 */ /* 0x000ee4000c2e1d00 */
[----:B-----5:R-:W-:Y:S01]  /*0150*/  IMAD.WIDE R22, R2, 0x4, R22 ;  /* 0x0000000402167825 */ /* 0x020fe200078e0216 */
[----:B------:R-:W-:-:S04]  /*0160*/  SHF.R.U32.HI R25, RZ, 0x1f, R0 ;  /* 0x0000001fff197819 */ /* 0x000fc80000011600 */
[----:B------:R-:W3:Y:S01]  /*0170*/  LDG.E.128 R4, desc[UR4][R22.64] ;  /* 0x0000000416047981 */ /* 0x000ee2000c1e1d00 */
[----:B------:R-:W-:-:S03]  /*0180*/  LEA.HI.SX32 R0, R0, R25, 0x1a ;  /* 0x0000001900007211 */ /* 0x000fc600078fd2ff */
[----:B------:R1:W4:Y:S02]  /*0190*/  LDG.E.128 R28, desc[UR4][R22.64+0x800] ;  /* 0x00080004161c7981 */ /* 0x000324000c1e1d00 */
[----:B------:R-:W-:-:S04]  /*01a0*/  IMAD R3, R0, -0xa0, R3 ;  /* 0xffffff6000037824 */ /* 0x000fc800078e0203 */
[----:B------:R-:W-:Y:S01]  /*01b0*/  IMAD.WIDE R24, R3, 0x4, R20 ;  /* 0x0000000403187825 */ /* 0x000fe200078e0214 */
[----:B-1----:R-:W1:Y:S05]  /*01c0*/  LDC.64 R22, c[0x0][0x228] ;  /* 0x00008a00ff167b82 */ /* 0x002e6a0000000a00 */
[----:B------:R-:W4:Y:S01]  /*01d0*/  LDG.E.EL.128 R24, desc[UR4][R24.64] ;  /* 0x0000000418187981 */ /* 0x000f22000c2e1d00 */
[----:B------:R-:W-:Y:S01]  /*01e0*/  HFMA2.MMA R0, -RZ, RZ, 1.625, 0 ;  /* 0x3e800000ff007435 */ /* 0x000fe200000001ff */
[----:B-1----:R-:W-:-:S04]  /*01f0*/  IMAD.WIDE R34, R19, 0x4, R22 ;  /* 0x0000000413227825 */ /* 0x002fc800078e0216 */
[----:B--2---:R-:W-:Y:S01]  /*0200*/  FADD R18, R12, 9.9999997473787516356e-06 ;  /* 0x3727c5ac0c127421 */ /* 0x004fe20000000000 */
[----:B------:R-:W-:-:S05]  /*0210*/  FADD R20, R13, 9.9999997473787516356e-06 ;  /* 0x3727c5ac0d147421 */ /* 0x000fca0000000000 */
[----:B------:R-:W1:Y:S01]  /*0220*/  MUFU.SQRT R18, R18 ;  /* 0x0000001200127308 */ /* 0x000e620000002000 */
[----:B------:R-:W-:-:S07]  /*0230*/  FADD R14, R14, 9.9999997473787516356e-06 ;  /* 0x3727c5ac0e0e7421 */ /* 0x000fce0000000000 */
[----:B------:R-:W2:Y:S01]  /*0240*/  MUFU.SQRT R20, R20 ;  /* 0x0000001400147308 */ /* 0x000ea20000002000 */
[----:B------:R-:W-:-:S07]  /*0250*/  FADD R15, R15, 9.9999997473787516356e-06 ;  /* 0x3727c5ac0f0f7421 */ /* 0x000fce0000000000 */
[----:B------:R-:W5:Y:S01]  /*0260*/  MUFU.SQRT R12, R14 ;  /* 0x0000000e000c7308 */ /* 0x000f620000002000 */
[----:B-1----:R-:W-:-:S07]  /*0270*/  FSETP.GT.AND P6, PT, R18, 8.50705917302346158658e+37, PT ;  /* 0x7e8000001200780b */ /* 0x002fce0003fc4000 */
[----:B------:R-:W1:Y:S01]  /*0280*/  MUFU.SQRT R13, R15 ;  /* 0x0000000f000d7308 */ /* 0x000e620000002000 */
[----:B--2---:R-:W-:Y:S02]  /*0290*/  FSETP.GT.AND P5, PT, R20, 8.50705917302346158658e+37, PT ;  /* 0x7e8000001400780b */ /* 0x004fe40003fa4000 */
[----:B------:R-:W-:Y:S02]  /*02a0*/  FSETP.GEU.AND P4, PT, R18, 1.175494350822287508e-38, PT ;  /* 0x008000001200780b */ /* 0x000fe40003f8e000 */
[----:B------:R-:W-:Y:S02]  /*02b0*/  FSETP.GEU.AND P3, PT, R20, 1.175494350822287508e-38, PT ;  /* 0x008000001400780b */ /* 0x000fe40003f6e000 */
[----:B-----5:R-:W-:Y:S01]  /*02c0*/  FSETP.GT.AND P2, PT, R12, 8.50705917302346158658e+37, PT ;  /* 0x7e8000000c00780b */ /* 0x020fe20003f44000 */
[----:B------:R-:W-:Y:S01]  /*02d0*/  @P6 FMUL R18, R18, 0.25 ;  /* 0x3e80000012126820 */ /* 0x000fe20000400000 */
[----:B---3--:R-:W-:Y:S01]  /*02e0*/  FADD R4, R4, -R8 ;  /* 0x8000000804047221 */ /* 0x008fe20000000000 */
[----:B------:R-:W-:-:S02]  /*02f0*/  FSETP.GEU.AND P0, PT, R12, 1.175494350822287508e-38, PT ;  /* 0x008000000c00780b */ /* 0x000fc40003f0e000 */
[----:B------:R-:W-:Y:S02]  /*0300*/  FSEL R8, R0, 1, P6 ;  /* 0x3f80000000087808 */ /* 0x000fe40003000000 */
[----:B------:R-:W-:Y:S01]  /*0310*/  @P5 FMUL R20, R20, 0.25 ;  /* 0x3e80000014145820 */ /* 0x000fe20000400000 */
[C---:B-1----:R-:W-:Y:S01]  /*0320*/  FSETP.GT.AND P1, PT, R13.reuse, 8.50705917302346158658e+37, PT ;  /* 0x7e8000000d00780b */ /* 0x042fe20003f24000 */
[----:B------:R-:W-:Y:S01]  /*0330*/  @!P4 FMUL R18, R18, 16777216 ;  /* 0x4b8000001212c820 */ /* 0x000fe20000400000 */
[----:B------:R-:W-:Y:S01]  /*0340*/  FSETP.GEU.AND P6, PT, R13, 1.175494350822287508e-38, PT ;  /* 0x008000000d00780b */ /* 0x000fe20003fce000 */
[----:B------:R-:W-:Y:S01]  /*0350*/  @!P3 FMUL R20, R20, 16777216 ;  /* 0x4b8000001414b820 */ /* 0x000fe20000400000 */
[----:B------:R-:W-:Y:S02]  /*0360*/  FADD R5, R5, -R9 ;  /* 0x8000000905057221 */ /* 0x000fe40000000000 */
[----:B------:R-:W1:Y:S01]  /*0370*/  MUFU.RCP R9, R18 ;  /* 0x0000001200097308 */ /* 0x000e620000001000 */
[----:B------:R-:W-:Y:S01]  /*0380*/  @P2 FMUL R12, R12, 0.25 ;  /* 0x3e8000000c0c2820 */ /* 0x000fe20000400000 */
[----:B------:R-:W-:-:S06]  /*0390*/  FADD R7, R7, -R11 ;  /* 0x8000000b07077221 */ /* 0x000fcc0000000000 */
[----:B------:R-:W2:Y:S01]  /*03a0*/  MUFU.RCP R20, R20 ;  /* 0x0000001400147308 */ /* 0x000ea20000001000 */
[----:B------:R-:W-:Y:S01]  /*03b0*/  @P1 FMUL R13, R13, 0.25 ;  /* 0x3e8000000d0d1820 */ /* 0x000fe20000400000 */
[----:B------:R-:W-:Y:S01]  /*03c0*/  @!P0 FMUL R12, R12, 16777216 ;  /* 0x4b8000000c0c8820 */ /* 0x000fe20000400000 */
[----:B------:R-:W-:Y:S01]  /*03d0*/  FSEL R11, R0, 1, P5 ;  /* 0x3f800000000b7808 */ /* 0x000fe20002800000 */
[----:B----4-:R-:W-:Y:S01]  /*03e0*/  FADD R29, R29, -R25 ;  /* 0x800000191d1d7221 */ /* 0x010fe20000000000 */
[----:B------:R-:W-:Y:S01]  /*03f0*/  @!P6 FMUL R13, R13, 16777216 ;  /* 0x4b8000000d0de820 */ /* 0x000fe20000400000 */
[----:B------:R-:W-:Y:S01]  /*0400*/  FADD R24, R28, -R24 ;  /* 0x800000181c187221 */ /* 0x000fe20000000000 */
[----:B------:R-:W-:Y:S01]  /*0410*/  @!P4 FMUL R8, R8, 16777216 ;  /* 0x4b8000000808c820 */ /* 0x000fe20000400000 */
[----:B------:R-:W3:Y:S01]  /*0420*/  MUFU.RCP R25, R12 ;  /* 0x0000000c00197308 */ /* 0x000ee20000001000 */
[----:B------:R-:W-:Y:S02]  /*0430*/  @!P3 FMUL R11, R11, 16777216 ;  /* 0x4b8000000b0bb820 */ /* 0x000fe40000400000 */
[----:B-1----:R-:W-:Y:S01]  /*0440*/  FMUL R9, R9, R8 ;  /* 0x0000000809097220 */ /* 0x002fe20000400000 */
[----:B------:R-:W-:-:S04]  /*0450*/  FSEL R8, R0, 1, P2 ;  /* 0x3f80000000087808 */ /* 0x000fc80001000000 */
[----:B------:R-:W1:Y:S01]  /*0460*/  MUFU.RCP R28, R13 ;  /* 0x0000000d001c7308 */ /* 0x000e620000001000 */
[----:B--2---:R-:W-:Y:S01]  /*0470*/  FMUL R18, R20, R11 ;  /* 0x0000000b14127220 */ /* 0x004fe20000400000 */
[----:B------:R-:W-:Y:S01]  /*0480*/  FSEL R11, R0, 1, P1 ;  /* 0x3f800000000b7808 */ /* 0x000fe20000800000 */
[----:B------:R-:W-:Y:S01]  /*0490*/  @!P0 FMUL R8, R8, 16777216 ;  /* 0x4b80000008088820 */ /* 0x000fe20000400000 */
[----:B------:R-:W-:-:S03]  /*04a0*/  FMUL R21, R9, R4 ;  /* 0x0000000409157220 */ /* 0x000fc60000400000 */
[----:B------:R-:W-:Y:S01]  /*04b0*/  @!P6 FMUL R11, R11, 16777216 ;  /* 0x4b8000000b0be820 */ /* 0x000fe20000400000 */
[----:B---3--:R-:W-:Y:S01]  /*04c0*/  FMUL R25, R25, R8 ;  /* 0x0000000819197220 */ /* 0x008fe20000400000 */
[----:B------:R-:W-:Y:S01]  /*04d0*/  FADD R6, R6, -R10 ;  /* 0x8000000a06067221 */ /* 0x000fe20000000000 */
[----:B0-----:R-:W-:-:S04]  /*04e0*/  IMAD.WIDE R8, R19, 0x4, R32 ;  /* 0x0000000413087825 */ /* 0x001fc800078e0220 */
[----:B------:R-:W-:Y:S01]  /*04f0*/  FMUL R18, R18, R5 ;  /* 0x0000000512127220 */ /* 0x000fe20000400000 */
[----:B-1----:R-:W-:Y:S01]  /*0500*/  FMUL R28, R28, R11 ;  /* 0x0000000b1c1c7220 */ /* 0x002fe20000400000 */
[----:B------:R-:W-:Y:S01]  /*0510*/  FMUL R25, R25, R6 ;  /* 0x0000000619197220 */ /* 0x000fe20000400000 */
[----:B------:R-:W2:Y:S02]  /*0520*/  LDG.E.EL.128 R8, desc[UR4][R8.64] ;  /* 0x0000000408087981 */ /* 0x000ea4000c2e1d00 */
[----:B------:R-:W-:Y:S02]  /*0530*/  FMUL R28, R28, R7 ;  /* 0x000000071c1c7220 */ /* 0x000fe40000400000 */
[----:B------:R-:W2:Y:S01]  /*0540*/  LDG.E.EL.128 R4, desc[UR4][R34.64] ;  /* 0x0000000422047981 */ /* 0x000ea2000c2e1d00 */
[----:B------:R-:W-:-:S06]  /*0550*/  IMAD.WIDE R12, R3, 0x4, R16 ;  /* 0x00000004030c7825 */ /* 0x000fcc00078e0210 */
[----:B------:R-:W3:Y:S01]  /*0560*/  LDG.E.EL.128 R12, desc[UR4][R12.64] ;  /* 0x000000040c0c7981 */ /* 0x000ee2000c2e1d00 */
[----:B------:R-:W-:-:S04]  /*0570*/  IMAD.WIDE R16, R3, 0x4, R22 ;  /* 0x0000000403107825 */ /* 0x000fc800078e0216 */
[----:B------:R-:W-:-:S04]  /*0580*/  IMAD.WIDE R22, R3, 0x4, R32 ;  /* 0x0000000403167825 */ /* 0x000fc800078e0220 */
[----:B--2---:R-:W-:Y:S01]  /*0590*/  FFMA R4, R4, R21, R8 ;  /* 0x0000001504047223 */ /* 0x004fe20000000008 */
[----:B------:R-:W-:Y:S01]  /*05a0*/  FFMA R5, R5, R18, R9 ;  /* 0x0000001205057223 */ /* 0x000fe20000000009 */
[----:B------:R-:W2:Y:S04]  /*05b0*/  LDG.E.EL.128 R20, desc[UR4][R22.64] ;  /* 0x0000000416147981 */ /* 0x000ea8000c2e1d00 */
[----:B------:R-:W2:Y:S01]  /*05c0*/  LDG.E.EL.128 R16, desc[UR4][R16.64] ;  /* 0x0000000410107981 */ /* 0x000ea2000c2e1d00 */
[----:B---3--:R-:W-:-:S06]  /*05d0*/  FADD R3, R12, 9.9999997473787516356e-06 ;  /* 0x3727c5ac0c037421 */ /* 0x008fcc0000000000 */
[----:B------:R-:W0:Y:S01]  /*05e0*/  MUFU.SQRT R3, R3 ;  /* 0x0000000300037308 */ /* 0x000e220000002000 */
[----:B------:R-:W-:Y:S01]  /*05f0*/  FADD R13, R13, 9.9999997473787516356e-06 ;  /* 0x3727c5ac0d0d7421 */ /* 0x000fe20000000000 */
[----:B------:R-:W-:Y:S01]  /*0600*/  FADD R14, R14, 9.9999997473787516356e-06 ;  /* 0x3727c5ac0e0e7421 */ /* 0x000fe20000000000 */
[----:B------:R-:W-:Y:S01]  /*0610*/  FADD R15, R15, 9.9999997473787516356e-06 ;  /* 0x3727c5ac0f0f7421 */ /* 0x000fe20000000000 */
[----:B------:R-:W-:Y:S01]  /*0620*/  FFMA R6, R6, R25, R10 ;  /* 0x0000001906067223 */ /* 0x000fe2000000000a */
[----:B------:R-:W-:-:S03]  /*0630*/  FFMA R7, R7, R28, R11 ;  /* 0x0000001c07077223 */ /* 0x000fc6000000000b */
[----:B------:R-:W1:Y:S08]  /*0640*/  MUFU.SQRT R11, R13 ;  /* 0x0000000d000b7308 */ /* 0x000e700000002000 */
[----:B------:R-:W3:Y:S01]  /*0650*/  MUFU.SQRT R12, R14 ;  /* 0x0000000e000c7308 */ /* 0x000ee20000002000 */
[----:B0-----:R-:W-:-:S07]  /*0660*/  FSETP.GT.AND P6, PT, R3, 8.50705917302346158658e+37, PT ;  /* 0x7e8000000300780b */ /* 0x001fce0003fc4000 */
[----:B------:R-:W0:Y:S01]  /*0670*/  MUFU.SQRT R10, R15 ;  /* 0x0000000f000a7308 */ /* 0x000e220000002000 */
[----:B------:R-:W-:Y:S02]  /*0680*/  FSETP.GEU.AND P5, PT, R3, 1.175494350822287508e-38, PT ;  /* 0x008000000300780b */ /* 0x000fe40003fae000 */
[----:B-1----:R-:W-:Y:S02]  /*0690*/  FSETP.GT.AND P4, PT, R11, 8.50705917302346158658e+37, PT ;  /* 0x7e8000000b00780b */ /* 0x002fe40003f84000 */
[----:B---3--:R-:W-:Y:S01]  /*06a0*/  FSETP.GT.AND P2, PT, R12, 8.50705917302346158658e+37, PT ;  /* 0x7e8000000c00780b */ /* 0x008fe20003f44000 */
[----:B------:R-:W-:Y:S01]  /*06b0*/  @P6 FMUL R3, R3, 0.25 ;  /* 0x3e80000003036820 */ /* 0x000fe20000400000 */
[----:B------:R-:W-:Y:S02]  /*06c0*/  FSEL R8, R0, 1, P6 ;  /* 0x3f80000000087808 */ /* 0x000fe40003000000 */
[----:B------:R-:W-:Y:S02]  /*06d0*/  FSETP.GEU.AND P3, PT, R11, 1.175494350822287508e-38, PT ;  /* 0x008000000b00780b */ /* 0x000fe40003f6e000 */
[----:B0-----:R-:W-:-:S02]  /*06e0*/  FSETP.GT.AND P1, PT, R10, 8.50705917302346158658e+37, PT ;  /* 0x7e8000000a00780b */ /* 0x001fc40003f24000 */
[----:B------:R-:W-:Y:S02]  /*06f0*/  FSETP.GEU.AND P0, PT, R12, 1.175494350822287508e-38, PT ;  /* 0x008000000c00780b */ /* 0x000fe40003f0e000 */
[----:B------:R-:W-:Y:S01]  /*0700*/  FSETP.GEU.AND P6, PT, R10, 1.175494350822287508e-38, PT ;  /* 0x008000000a00780b */ /* 0x000fe20003fce000 */
[----:B------:R-:W-:Y:S01]  /*0710*/  @!P5 FMUL R3, R3, 16777216 ;  /* 0x4b8000000303d820 */ /* 0x000fe20000400000 */
[----:B------:R-:W-:Y:S01]  /*0720*/  @P4 FMUL R11, R11, 0.25 ;  /* 0x3e8000000b0b4820 */ /* 0x000fe20000400000 */
[----:B------:R-:W-:-:S04]  /*0730*/  @P2 FMUL R12, R12, 0.25 ;  /* 0x3e8000000c0c2820 */ /* 0x000fc80000400000 */
[----:B------:R-:W0:Y:S02]  /*0740*/  MUFU.RCP R3, R3 ;  /* 0x0000000300037308 */ /* 0x000e240000001000 */
[----:B------:R-:W-:Y:S01]  /*0750*/  @P1 FMUL R10, R10, 0.25 ;  /* 0x3e8000000a0a1820 */ /* 0x000fe20000400000 */
[----:B------:R-:W-:Y:S01]  /*0760*/  @!P3 FMUL R11, R11, 16777216 ;  /* 0x4b8000000b0bb820 */ /* 0x000fe20000400000 */
[----:B------:R-:W-:Y:S02]  /*0770*/  @!P0 FMUL R12, R12, 16777216 ;  /* 0x4b8000000c0c8820 */ /* 0x000fe40000400000 */
[----:B------:R-:W-:Y:S01]  /*0780*/  @!P6 FMUL R10, R10, 16777216 ;  /* 0x4b8000000a0ae820 */ /* 0x000fe20000400000 */
[----:B------:R-:W-:Y:S02]  /*0790*/  @!P5 FMUL R8, R8, 16777216 ;  /* 0x4b8000000808d820 */ /* 0x000fe40000400000 */
[----:B------:R-:W1:Y:S01]  /*07a0*/  MUFU.RCP R11, R11 ;  /* 0x0000000b000b7308 */ /* 0x000e620000001000 */
[----:B------:R-:W-:-:S07]  /*07b0*/  FSEL R14, R0, 1, P4 ;  /* 0x3f800000000e7808 */ /* 0x000fce0002000000 */
[----:B------:R-:W3:Y:S01]  /*07c0*/  MUFU.RCP R12, R12 ;  /* 0x0000000c000c7308 */ /* 0x000ee20000001000 */
[----:B------:R-:W-:-:S07]  /*07d0*/  FSEL R13, R0, 1, P2 ;  /* 0x3f800000000d7808 */ /* 0x000fce0001000000 */
[----:B------:R-:W4:Y:S01]  /*07e0*/  MUFU.RCP R10, R10 ;  /* 0x0000000a000a7308 */ /* 0x000f220000001000 */
[----:B------:R-:W-:Y:S01]  /*07f0*/  FSEL R15, R0, 1, P1 ;  /* 0x3f800000000f7808 */ /* 0x000fe20000800000 */
[----:B0-----:R-:W-:Y:S02]  /*0800*/  FMUL R3, R3, R8 ;  /* 0x0000000803037220 */ /* 0x001fe40000400000 */
[----:B------:R-:W0:Y:S01]  /*0810*/  LDC.64 R8, c[0x0][0x238] ;  /* 0x00008e00ff087b82 */ /* 0x000e220000000a00 */
[----:B------:R-:W-:Y:S01]  /*0820*/  @!P3 FMUL R14, R14, 16777216 ;  /* 0x4b8000000e0eb820 */ /* 0x000fe20000400000 */
[----:B------:R-:W-:Y:S01]  /*0830*/  @!P0 FMUL R13, R13, 16777216 ;  /* 0x4b8000000d0d8820 */ /* 0x000fe20000400000 */
[----:B------:R-:W-:Y:S01]  /*0840*/  @!P6 FMUL R15, R15, 16777216 ;  /* 0x4b8000000f0fe820 */ /* 0x000fe20000400000 */
[----:B------:R-:W-:Y:S01]  /*0850*/  FADD R26, R30, -R26 ;  /* 0x8000001a1e1a7221 */ /* 0x000fe20000000000 */
[----:B------:R-:W-:Y:S01]  /*0860*/  FADD R27, R31, -R27 ;  /* 0x8000001b1f1b7221 */ /* 0x000fe20000000000 */
[----:B-1----:R-:W-:Y:S01]  /*0870*/  FMUL R14, R11, R14 ;  /* 0x0000000e0b0e7220 */ /* 0x002fe20000400000 */
[----:B---3--:R-:W-:Y:S01]  /*0880*/  FMUL R13, R12, R13 ;  /* 0x0000000d0c0d7220 */ /* 0x008fe20000400000 */
[----:B----4-:R-:W-:Y:S01]  /*0890*/  FMUL R0, R10, R15 ;  /* 0x0000000f0a007220 */ /* 0x010fe20000400000 */
[----:B------:R-:W-:Y:S01]  /*08a0*/  FMUL R3, R3, R24 ;  /* 0x0000001803037220 */ /* 0x000fe20000400000 */
[----:B------:R-:W-:Y:S01]  /*08b0*/  FMUL R14, R14, R29 ;  /* 0x0000001d0e0e7220 */ /* 0x000fe20000400000 */
[----:B------:R-:W-:Y:S01]  /*08c0*/  FMUL R13, R13, R26 ;  /* 0x0000001a0d0d7220 */ /* 0x000fe20000400000 */
[----:B------:R-:W-:Y:S01]  /*08d0*/  FMUL R0, R0, R27 ;  /* 0x0000001b00007220 */ /* 0x000fe20000400000 */
[----:B------:R-:W-:-:S02]  /*08e0*/  FSETP.GEU.AND P6, PT, R7, RZ, PT ;  /* 0x000000ff0700720b */ /* 0x000fc40003fce000 */
[----:B------:R-:W-:Y:S02]  /*08f0*/  FSETP.GEU.AND P0, PT, R6, RZ, PT ;  /* 0x000000ff0600720b */ /* 0x000fe40003f0e000 */
[----:B------:R-:W-:Y:S02]  /*0900*/  SEL R7, R7, RZ, P6 ;  /* 0x000000ff07077207 */ /* 0x000fe40003000000 */
[C---:B------:R-:W-:Y:S02]  /*0910*/  FSETP.GEU.AND P1, PT, R5.reuse, RZ, PT ;  /* 0x000000ff0500720b */ /* 0x040fe40003f2e000 */
[----:B------:R-:W-:Y:S01]  /*0920*/  FSETP.GEU.AND P2, PT, R4, RZ, PT ;  /* 0x000000ff0400720b */ /* 0x000fe20003f4e000 */
[----:B0-----:R-:W-:Y:S01]  /*0930*/  IMAD.WIDE R8, R2, 0x4, R8 ;  /* 0x0000000402087825 */ /* 0x001fe200078e0208 */
[----:B------:R-:W-:Y:S02]  /*0940*/  SEL R6, R6, RZ, P0 ;  /* 0x000000ff06067207 */ /* 0x000fe40000000000 */
[----:B------:R-:W-:-:S02]  /*0950*/  SEL R5, R5, RZ, P1 ;  /* 0x000000ff05057207 */ /* 0x000fc40000800000 */
[----:B------:R-:W-:-:S05]  /*0960*/  SEL R4, R4, RZ, P2 ;  /* 0x000000ff04047207 */ /* 0x000fca0001000000 */
[----:B------:R-:W-:Y:S01]  /*0970*/  STG.E.128 desc[UR4][R8.64], R4 ;  /* 0x0000000408007986 */ /* 0x000fe2000c101d04 */
[----:B--2---:R-:W-:Y:S01]  /*0980*/  FFMA R3, R16, R3, R20 ;  /* 0x0000000310037223 */ /* 0x004fe20000000014 */
[----:B------:R-:W-:Y:S01]  /*0990*/  FFMA R14, R17, R14, R21 ;  /* 0x0000000e110e7223 */ /* 0x000fe20000000015 */
[----:B------:R-:W-:Y:S01]  /*09a0*/  FFMA R13, R18, R13, R22 ;  /* 0x0000000d120d7223 */ /* 0x000fe20000000016 */
[----:B------:R-:W-:Y:S02]  /*09b0*/  FFMA R0, R19, R0, R23 ;  /* 0x0000000013007223 */ /* 0x000fe40000000017 */
[----:B------:R-:W-:Y:S02]  /*09c0*/  FSETP.GEU.AND P5, PT, R3, RZ, PT ;  /* 0x000000ff0300720b */ /* 0x000fe40003fae000 */
[----:B------:R-:W-:Y:S02]  /*09d0*/  FSETP.GEU.AND P3, PT, R13, RZ, PT ;  /* 0x000000ff0d00720b */ /* 0x000fe40003f6e000 */
[----:B------:R-:W-:-:S02]  /*09e0*/  FSETP.GEU.AND P4, PT, R14, RZ, PT ;  /* 0x000000ff0e00720b */ /* 0x000fc40003f8e000 */
[----:B------:R-:W-:Y:S02]  /*09f0*/  FSETP.GEU.AND P6, PT, R0, RZ, PT ;  /* 0x000000ff0000720b */ /* 0x000fe40003fce000 */
[----:B------:R-:W-:Y:S02]  /*0a00*/  SEL R18, R13, RZ, P3 ;  /* 0x000000ff0d127207 */ /* 0x000fe40001800000 */
[----:B------:R-:W-:Y:S02]  /*0a10*/  SEL R17, R14, RZ, P4 ;  /* 0x000000ff0e117207 */ /* 0x000fe40002000000 */
[----:B------:R-:W-:Y:S02]  /*0a20*/  SEL R16, R3, RZ, P5 ;  /* 0x000000ff03107207 */ /* 0x000fe40002800000 */
[----:B------:R-:W-:-:S05]  /*0a30*/  SEL R19, R0, RZ, P6 ;  /* 0x000000ff00137207 */ /* 0x000fca0003000000 */
[----:B------:R-:W-:Y:S01]  /*0a40*/  STG.E.128 desc[UR4][R8.64+0x800], R16 ;  /* 0x0008001008007986 */ /* 0x000fe2000c101d04 */
[----:B------:R-:W-:Y:S05]  /*0a50*/  EXIT ;  /* 0x000000000000794d */ /* 0x000fea0003800000 */
.L_x_0:
[----:B------:R-:W-:-:S00]  /*0a60*/  BRA `(.L_x_0) ;  /* 0xfffffffc00fc7947 */ /* 0x000fc0000383ffff */
[----:B------:R-:W-:-:S00]  /*0a70*/  NOP ;  /* 0x0000000000007918 */ /* 0x000fc00000000000 */
        /* <DEDUP_REMOVED lines=8> */
.L_x_1:


//--------------------- .nv.global.init           --------------------------
	.section	.nv.global.init,"aw",@progbits
.nv.global.init:
	.type		_$_str,@object
	.size		_$_str,(_$_str_$_2 - _$_str)
_$_str:
        /*0000*/ 	.byte	0x5f, 0x5f, 0x43, 0x55, 0x44, 0x41, 0x5f, 0x46, 0x54, 0x5a, 0x00
	.type		_$_str_$_2,@object
	.size		_$_str_$_2,(.L_1 - _$_str_$_2)
_$_str_$_2:
        /*000b*/ 	.byte	0x5f, 0x5f, 0x43, 0x55, 0x44, 0x41, 0x5f, 0x50, 0x52, 0x45, 0x43, 0x5f, 0x53, 0x51, 0x52, 0x54
        /*001b*/ 	.byte	0x00
.L_1:


//--------------------- .nv.constant0.triton_poi_fused__native_batch_norm_legit_no_training_relu_10 --------------------------
	.section	.nv.constant0.triton_poi_fused__native_batch_norm_legit_no_training_relu_10,"a",@progbits
	.sectionflags	@""
	.align	4
.nv.constant0.triton_poi_fused__native_batch_norm_legit_no_training_relu_10:
	.zero		580
